//
// Generated by NVIDIA NVVM Compiler
//
// Compiler Build ID: CL-36424714
// Cuda compilation tools, release 13.0, V13.0.88
// Based on NVVM 20.0.0
//

.version 9.0
.target sm_100
.address_size 64

	// .globl	_ZN10cufftutils10initializeEiPfP6float2S2_

.visible .entry _ZN10cufftutils10initializeEiPfP6float2S2_(
	.param .u32 _ZN10cufftutils10initializeEiPfP6float2S2__param_0,
	.param .u64 .ptr .align 1 _ZN10cufftutils10initializeEiPfP6float2S2__param_1,
	.param .u64 .ptr .align 1 _ZN10cufftutils10initializeEiPfP6float2S2__param_2,
	.param .u64 .ptr .align 1 _ZN10cufftutils10initializeEiPfP6float2S2__param_3
)
{
	.reg .pred 	%p<2>;
	.reg .b32 	%r<6>;
	.reg .b32 	%f<3>;
	.reg .b64 	%rd<12>;

	ld.param.u32 	%r2, [_ZN10cufftutils10initializeEiPfP6float2S2__param_0];
	ld.param.u64 	%rd1, [_ZN10cufftutils10initializeEiPfP6float2S2__param_1];
	ld.param.u64 	%rd2, [_ZN10cufftutils10initializeEiPfP6float2S2__param_2];
	ld.param.u64 	%rd3, [_ZN10cufftutils10initializeEiPfP6float2S2__param_3];
	mov.u32 	%r3, %ctaid.x;
	mov.u32 	%r4, %ntid.x;
	mov.u32 	%r5, %tid.x;
	mad.lo.s32 	%r1, %r3, %r4, %r5;
	setp.ge.s32 	%p1, %r1, %r2;
	@%p1 bra 	$L__BB0_2;
	cvta.to.global.u64 	%rd4, %rd1;
	cvta.to.global.u64 	%rd5, %rd2;
	cvta.to.global.u64 	%rd6, %rd3;
	mul.wide.s32 	%rd7, %r1, 4;
	add.s64 	%rd8, %rd4, %rd7;
	ld.global.f32 	%f1, [%rd8];
	mul.wide.s32 	%rd9, %r1, 8;
	add.s64 	%rd10, %rd5, %rd9;
	mov.f32 	%f2, 0f00000000;
	st.global.v2.f32 	[%rd10], {%f1, %f2};
	add.s64 	%rd11, %rd6, %rd9;
	st.global.v2.f32 	[%rd11], {%f2, %f2};
$L__BB0_2:
	ret;

}
	// .globl	_ZN10cufftutils11scaleResultEiP6float2
.visible .entry _ZN10cufftutils11scaleResultEiP6float2(
	.param .u32 _ZN10cufftutils11scaleResultEiP6float2_param_0,
	.param .u64 .ptr .align 1 _ZN10cufftutils11scaleResultEiP6float2_param_1
)
{
	.reg .pred 	%p<2>;
	.reg .b32 	%r<6>;
	.reg .b32 	%f<6>;
	.reg .b64 	%rd<5>;

	ld.param.u32 	%r2, [_ZN10cufftutils11scaleResultEiP6float2_param_0];
	ld.param.u64 	%rd1, [_ZN10cufftutils11scaleResultEiP6float2_param_1];
	mov.u32 	%r3, %ctaid.x;
	mov.u32 	%r4, %ntid.x;
	mov.u32 	%r5, %tid.x;
	mad.lo.s32 	%r1, %r3, %r4, %r5;
	setp.ge.s32 	%p1, %r1, %r2;
	@%p1 bra 	$L__BB1_2;
	cvta.to.global.u64 	%rd2, %rd1;
	mul.wide.s32 	%rd3, %r1, 8;
	add.s64 	%rd4, %rd2, %rd3;
	ld.global.v2.f32 	{%f1, %f2}, [%rd4];
	cvt.rn.f32.s32 	%f3, %r2;
	div.rn.f32 	%f4, %f1, %f3;
	div.rn.f32 	%f5, %f2, %f3;
	st.global.v2.f32 	[%rd4], {%f4, %f5};
$L__BB1_2:
	ret;

}
	// .globl	_ZN10cufftutils27ComplexPointwiseMulAndScaleEP6float2S1_if
.visible .entry _ZN10cufftutils27ComplexPointwiseMulAndScaleEP6float2S1_if(
	.param .u64 .ptr .align 1 _ZN10cufftutils27ComplexPointwiseMulAndScaleEP6float2S1_if_param_0,
	.param .u64 .ptr .align 1 _ZN10cufftutils27ComplexPointwiseMulAndScaleEP6float2S1_if_param_1,
	.param .u32 _ZN10cufftutils27ComplexPointwiseMulAndScaleEP6float2S1_if_param_2,
	.param .f32 _ZN10cufftutils27ComplexPointwiseMulAndScaleEP6float2S1_if_param_3
)
{
	.reg .pred 	%p<7>;
	.reg .b32 	%r<31>;
	.reg .b32 	%f<57>;
	.reg .b64 	%rd<18>;

	ld.param.u64 	%rd3, [_ZN10cufftutils27ComplexPointwiseMulAndScaleEP6float2S1_if_param_0];
	ld.param.u64 	%rd4, [_ZN10cufftutils27ComplexPointwiseMulAndScaleEP6float2S1_if_param_1];
	ld.param.u32 	%r12, [_ZN10cufftutils27ComplexPointwiseMulAndScaleEP6float2S1_if_param_2];
	ld.param.f32 	%f1, [_ZN10cufftutils27ComplexPointwiseMulAndScaleEP6float2S1_if_param_3];
	cvta.to.global.u64 	%rd1, %rd4;
	cvta.to.global.u64 	%rd2, %rd3;
	mov.u32 	%r13, %ntid.x;
	mov.u32 	%r14, %nctaid.x;
	mul.lo.s32 	%r1, %r13, %r14;
	mov.u32 	%r15, %ctaid.x;
	mov.u32 	%r16, %tid.x;
	mad.lo.s32 	%r29, %r15, %r13, %r16;
	setp.ge.s32 	%p1, %r29, %r12;
	@%p1 bra 	$L__BB2_7;
	add.s32 	%r17, %r29, %r1;
	max.s32 	%r18, %r12, %r17;
	setp.lt.s32 	%p2, %r17, %r12;
	selp.u32 	%r19, 1, 0, %p2;
	add.s32 	%r20, %r17, %r19;
	sub.s32 	%r21, %r18, %r20;
	div.u32 	%r22, %r21, %r1;
	add.s32 	%r3, %r22, %r19;
	and.b32  	%r23, %r3, 3;
	setp.eq.s32 	%p3, %r23, 3;
	@%p3 bra 	$L__BB2_4;
	add.s32 	%r24, %r3, 1;
	and.b32  	%r25, %r24, 3;
	neg.s32 	%r27, %r25;
$L__BB2_3:
	.pragma "nounroll";
	mul.wide.s32 	%rd5, %r29, 8;
	add.s64 	%rd6, %rd1, %rd5;
	add.s64 	%rd7, %rd2, %rd5;
	ld.global.v2.f32 	{%f2, %f3}, [%rd7];
	ld.global.v2.f32 	{%f4, %f5}, [%rd6];
	mul.f32 	%f6, %f2, %f4;
	mul.f32 	%f7, %f3, %f5;
	sub.f32 	%f8, %f6, %f7;
	mul.f32 	%f9, %f2, %f5;
	fma.rn.f32 	%f10, %f3, %f4, %f9;
	mul.f32 	%f11, %f1, %f8;
	mul.f32 	%f12, %f1, %f10;
	st.global.v2.f32 	[%rd6], {%f11, %f12};
	add.s32 	%r29, %r29, %r1;
	add.s32 	%r27, %r27, 1;
	setp.ne.s32 	%p4, %r27, 0;
	@%p4 bra 	$L__BB2_3;
$L__BB2_4:
	setp.lt.u32 	%p5, %r3, 3;
	@%p5 bra 	$L__BB2_7;
	mul.wide.s32 	%rd11, %r1, 8;
	shl.b32 	%r26, %r1, 2;
$L__BB2_6:
	mul.wide.s32 	%rd8, %r29, 8;
	add.s64 	%rd9, %rd2, %rd8;
	ld.global.v2.f32 	{%f13, %f14}, [%rd9];
	add.s64 	%rd10, %rd1, %rd8;
	ld.global.v2.f32 	{%f15, %f16}, [%rd10];
	mul.f32 	%f17, %f13, %f15;
	mul.f32 	%f18, %f14, %f16;
	sub.f32 	%f19, %f17, %f18;
	mul.f32 	%f20, %f13, %f16;
	fma.rn.f32 	%f21, %f14, %f15, %f20;
	mul.f32 	%f22, %f1, %f19;
	mul.f32 	%f23, %f1, %f21;
	st.global.v2.f32 	[%rd10], {%f22, %f23};
	add.s64 	%rd12, %rd9, %rd11;
	ld.global.v2.f32 	{%f24, %f25}, [%rd12];
	add.s64 	%rd13, %rd10, %rd11;
	ld.global.v2.f32 	{%f26, %f27}, [%rd13];
	mul.f32 	%f28, %f24, %f26;
	mul.f32 	%f29, %f25, %f27;
	sub.f32 	%f30, %f28, %f29;
	mul.f32 	%f31, %f24, %f27;
	fma.rn.f32 	%f32, %f25, %f26, %f31;
	mul.f32 	%f33, %f1, %f30;
	mul.f32 	%f34, %f1, %f32;
	st.global.v2.f32 	[%rd13], {%f33, %f34};
	add.s64 	%rd14, %rd12, %rd11;
	ld.global.v2.f32 	{%f35, %f36}, [%rd14];
	add.s64 	%rd15, %rd13, %rd11;
	ld.global.v2.f32 	{%f37, %f38}, [%rd15];
	mul.f32 	%f39, %f35, %f37;
	mul.f32 	%f40, %f36, %f38;
	sub.f32 	%f41, %f39, %f40;
	mul.f32 	%f42, %f35, %f38;
	fma.rn.f32 	%f43, %f36, %f37, %f42;
	mul.f32 	%f44, %f1, %f41;
	mul.f32 	%f45, %f1, %f43;
	st.global.v2.f32 	[%rd15], {%f44, %f45};
	add.s64 	%rd16, %rd14, %rd11;
	ld.global.v2.f32 	{%f46, %f47}, [%rd16];
	add.s64 	%rd17, %rd15, %rd11;
	ld.global.v2.f32 	{%f48, %f49}, [%rd17];
	mul.f32 	%f50, %f46, %f48;
	mul.f32 	%f51, %f47, %f49;
	sub.f32 	%f52, %f50, %f51;
	mul.f32 	%f53, %f46, %f49;
	fma.rn.f32 	%f54, %f47, %f48, %f53;
	mul.f32 	%f55, %f1, %f52;
	mul.f32 	%f56, %f1, %f54;
	st.global.v2.f32 	[%rd17], {%f55, %f56};
	add.s32 	%r29, %r26, %r29;
	setp.lt.s32 	%p6, %r29, %r12;
	@%p6 bra 	$L__BB2_6;
$L__BB2_7:
	ret;

}


// ===== COMPILED SASS (sm_100) =====

	.target	sm_100

	.elftype	@"ET_EXEC"


//--------------------- .note.nv.tkinfo           --------------------------
	.section	.note.nv.tkinfo,"",@"SHT_NOTE"
	.sectionflags	@"SHF_NOTE_NV_TKINFO"
	.tkinfo
        /*0018*/ 	.word	0x00000002
        /*0030*/ 	.string	""
        /*0030*/ 	.string	"ptxas"
        /*0030*/ 	.string	"Cuda compilation tools, release 13.0, V13.0.88"
        /*0030*/ 	.string	"Build cuda_13.0.r13.0/compiler.36424714_0"
        /*0030*/ 	.string	"-arch sm_100 -m 64 "



//--------------------- .note.nv.cuinfo           --------------------------
	.section	.note.nv.cuinfo,"",@"SHT_NOTE"
	.sectionflags	@"SHF_NOTE_NV_CUINFO"
        /*0018*/ 	.short	0x0002
        /*001a*/ 	.short	0x0064
        /*001c*/ 	.short	0x0082
	.zero		2


//--------------------- .nv.info                  --------------------------
	.section	.nv.info,"",@"SHT_CUDA_INFO"
	.align	4


	//----- nvinfo : EIATTR_REGCOUNT
	.align		4
        /*0000*/ 	.byte	0x04, 0x2f
        /*0002*/ 	.short	(.L_1 - .L_0)
	.align		4
.L_0:
        /*0004*/ 	.word	index@(_ZN10cufftutils10initializeEiPfP6float2S2_)
        /*0008*/ 	.word	0x0000000e


	//----- nvinfo : EIATTR_FRAME_SIZE
	.align		4
.L_1:
        /*000c*/ 	.byte	0x04, 0x11
        /*000e*/ 	.short	(.L_3 - .L_2)
	.align		4
.L_2:
        /*0010*/ 	.word	index@(_ZN10cufftutils10initializeEiPfP6float2S2_)
        /*0014*/ 	.word	0x00000000


	//----- nvinfo : EIATTR_REGCOUNT
	.align		4
.L_3:
        /*0018*/ 	.byte	0x04, 0x2f
        /*001a*/ 	.short	(.L_5 - .L_4)
	.align		4
.L_4:
        /*001c*/ 	.word	index@(_ZN10cufftutils11scaleResultEiP6float2)
        /*0020*/ 	.word	0x00000014


	//----- nvinfo : EIATTR_FRAME_SIZE
	.align		4
.L_5:
        /*0024*/ 	.byte	0x04, 0x11
        /*0026*/ 	.short	(.L_7 - .L_6)
	.align		4
.L_6:
        /*0028*/ 	.word	index@($__internal_0_$__cuda_sm3x_div_rn_noftz_f32_slowpath)
        /*002c*/ 	.word	0x00000000


	//----- nvinfo : EIATTR_FRAME_SIZE
	.align		4
.L_7:
        /*0030*/ 	.byte	0x04, 0x11
        /*0032*/ 	.short	(.L_9 - .L_8)
	.align		4
.L_8:
        /*0034*/ 	.word	index@(_ZN10cufftutils11scaleResultEiP6float2)
        /*0038*/ 	.word	0x00000000


	//----- nvinfo : EIATTR_REGCOUNT
	.align		4
.L_9:
        /*003c*/ 	.byte	0x04, 0x2f
        /*003e*/ 	.short	(.L_11 - .L_10)
	.align		4
.L_10:
        /*0040*/ 	.word	index@(_ZN10cufftutils27ComplexPointwiseMulAndScaleEP6float2S1_if)
        /*0044*/ 	.word	0x00000018


	//----- nvinfo : EIATTR_FRAME_SIZE
	.align		4
.L_11:
        /*0048*/ 	.byte	0x04, 0x11
        /*004a*/ 	.short	(.L_13 - .L_12)
	.align		4
.L_12:
        /*004c*/ 	.word	index@(_ZN10cufftutils27ComplexPointwiseMulAndScaleEP6float2S1_if)
        /*0050*/ 	.word	0x00000000


	//----- nvinfo : EIATTR_MIN_STACK_SIZE
	.align		4
.L_13:
        /*0054*/ 	.byte	0x04, 0x12
        /*0056*/ 	.short	(.L_15 - .L_14)
	.align		4
.L_14:
        /*0058*/ 	.word	index@(_ZN10cufftutils27ComplexPointwiseMulAndScaleEP6float2S1_if)
        /*005c*/ 	.word	0x00000000


	//----- nvinfo : EIATTR_MIN_STACK_SIZE
	.align		4
.L_15:
        /*0060*/ 	.byte	0x04, 0x12
        /*0062*/ 	.short	(.L_17 - .L_16)
	.align		4
.L_16:
        /*0064*/ 	.word	index@(_ZN10cufftutils11scaleResultEiP6float2)
        /*0068*/ 	.word	0x00000000


	//----- nvinfo : EIATTR_MIN_STACK_SIZE
	.align		4
.L_17:
        /*006c*/ 	.byte	0x04, 0x12
        /*006e*/ 	.short	(.L_19 - .L_18)
	.align		4
.L_18:
        /*0070*/ 	.word	index@(_ZN10cufftutils10initializeEiPfP6float2S2_)
        /*0074*/ 	.word	0x00000000
.L_19:


//--------------------- .nv.compat                --------------------------
	.section	.nv.compat,"",@"SHT_CUDA_COMPAT_INFO"
	.align	4
        /*0000*/ 	.byte	0x02, 0x09, 0x00, 0x00, 0x02, 0x02, 0x01, 0x00, 0x02, 0x05, 0x05, 0x00, 0x03, 0x07, 0x01, 0x01
        /*0010*/ 	.byte	0x02, 0x03, 0x00, 0x00, 0x02, 0x06, 0x01, 0x00, 0x04, 0x0b, 0x08, 0x00, 0x01, 0x00, 0x00, 0x00
        /*0020*/ 	.byte	0x00, 0x00, 0x00, 0x00


//--------------------- .nv.info._ZN10cufftutils27ComplexPointwiseMulAndScaleEP6float2S1_if --------------------------
	.section	.nv.info._ZN10cufftutils27ComplexPointwiseMulAndScaleEP6float2S1_if,"",@"SHT_CUDA_INFO"
	.sectionflags	@""
	.align	4


	//----- nvinfo : EIATTR_CUDA_API_VERSION
	.align		4
        /*0000*/ 	.byte	0x04, 0x37
        /*0002*/ 	.short	(.L_21 - .L_20)
.L_20:
        /*0004*/ 	.word	0x00000082


	//----- nvinfo : EIATTR_KPARAM_INFO
	.align		4
.L_21:
        /*0008*/ 	.byte	0x04, 0x17
        /*000a*/ 	.short	(.L_23 - .L_22)
.L_22:
        /*000c*/ 	.word	0x00000000
        /*0010*/ 	.short	0x0003
        /*0012*/ 	.short	0x0014
        /*0014*/ 	.byte	0x00, 0xf0, 0x11, 0x00


	//----- nvinfo : EIATTR_KPARAM_INFO
	.align		4
.L_23:
        /*0018*/ 	.byte	0x04, 0x17
        /*001a*/ 	.short	(.L_25 - .L_24)
.L_24:
        /*001c*/ 	.word	0x00000000
        /*0020*/ 	.short	0x0002
        /*0022*/ 	.short	0x0010
        /*0024*/ 	.byte	0x00, 0xf0, 0x11, 0x00


	//----- nvinfo : EIATTR_KPARAM_INFO
	.align		4
.L_25:
        /*0028*/ 	.byte	0x04, 0x17
        /*002a*/ 	.short	(.L_27 - .L_26)
.L_26:
        /*002c*/ 	.word	0x00000000
        /*0030*/ 	.short	0x0001
        /*0032*/ 	.short	0x0008
        /*0034*/ 	.byte	0x00, 0xf5, 0x21, 0x00


	//----- nvinfo : EIATTR_KPARAM_INFO
	.align		4
.L_27:
        /*0038*/ 	.byte	0x04, 0x17
        /*003a*/ 	.short	(.L_29 - .L_28)
.L_28:
        /*003c*/ 	.word	0x00000000
        /*0040*/ 	.short	0x0000
        /*0042*/ 	.short	0x0000
        /*0044*/ 	.byte	0x00, 0xf5, 0x21, 0x00


	//----- nvinfo : EIATTR_SPARSE_MMA_MASK
	.align		4
.L_29:
        /*0048*/ 	.byte	0x03, 0x50
        /*004a*/ 	.short	0x0000


	//----- nvinfo : EIATTR_MAXREG_COUNT
	.align		4
        /*004c*/ 	.byte	0x03, 0x1b
        /*004e*/ 	.short	0x00ff


	//----- nvinfo : EIATTR_MERCURY_ISA_VERSION
	.align		4
        /*0050*/ 	.byte	0x03, 0x5f
        /*0052*/ 	.short	0x0101


	//----- nvinfo : EIATTR_VRC_CTA_INIT_COUNT
	.align		4
        /*0054*/ 	.byte	0x02, 0x4a
	.zero		1
	.zero		1


	//----- nvinfo : EIATTR_EXIT_INSTR_OFFSETS
	.align		4
        /*0058*/ 	.byte	0x04, 0x1c
        /*005a*/ 	.short	(.L_31 - .L_30)


	//   ....[0]....
.L_30:
        /*005c*/ 	.word	0x00000090


	//   ....[1]....
        /*0060*/ 	.word	0x00000410


	//   ....[2]....
        /*0064*/ 	.word	0x00000710


	//----- nvinfo : EIATTR_CRS_STACK_SIZE
	.align		4
.L_31:
        /*0068*/ 	.byte	0x04, 0x1e
        /*006a*/ 	.short	(.L_33 - .L_32)
.L_32:
        /*006c*/ 	.word	0x00000000


	//----- nvinfo : EIATTR_CBANK_PARAM_SIZE
	.align		4
.L_33:
        /*0070*/ 	.byte	0x03, 0x19
        /*0072*/ 	.short	0x0018


	//----- nvinfo : EIATTR_PARAM_CBANK
	.align		4
        /*0074*/ 	.byte	0x04, 0x0a
        /*0076*/ 	.short	(.L_35 - .L_34)
	.align		4
.L_34:
        /*0078*/ 	.word	index@(.nv.constant0._ZN10cufftutils27ComplexPointwiseMulAndScaleEP6float2S1_if)
        /*007c*/ 	.short	0x0380
        /*007e*/ 	.short	0x0018


	//----- nvinfo : EIATTR_SW_WAR
	.align		4
.L_35:
        /*0080*/ 	.byte	0x04, 0x36
        /*0082*/ 	.short	(.L_37 - .L_36)
.L_36:
        /*0084*/ 	.word	0x00000008
.L_37:


//--------------------- .nv.info._ZN10cufftutils11scaleResultEiP6float2 --------------------------
	.section	.nv.info._ZN10cufftutils11scaleResultEiP6float2,"",@"SHT_CUDA_INFO"
	.sectionflags	@""
	.align	4


	//----- nvinfo : EIATTR_CUDA_API_VERSION
	.align		4
        /*0000*/ 	.byte	0x04, 0x37
        /*0002*/ 	.short	(.L_39 - .L_38)
.L_38:
        /*0004*/ 	.word	0x00000082


	//----- nvinfo : EIATTR_KPARAM_INFO
	.align		4
.L_39:
        /*0008*/ 	.byte	0x04, 0x17
        /*000a*/ 	.short	(.L_41 - .L_40)
.L_40:
        /*000c*/ 	.word	0x00000000
        /*0010*/ 	.short	0x0001
        /*0012*/ 	.short	0x0008
        /*0014*/ 	.byte	0x00, 0xf5, 0x21, 0x00


	//----- nvinfo : EIATTR_KPARAM_INFO
	.align		4
.L_41:
        /*0018*/ 	.byte	0x04, 0x17
        /*001a*/ 	.short	(.L_43 - .L_42)
.L_42:
        /*001c*/ 	.word	0x00000000
        /*0020*/ 	.short	0x0000
        /*0022*/ 	.short	0x0000
        /*0024*/ 	.byte	0x00, 0xf0, 0x11, 0x00


	//----- nvinfo : EIATTR_SPARSE_MMA_MASK
	.align		4
.L_43:
        /*0028*/ 	.byte	0x03, 0x50
        /*002a*/ 	.short	0x0000


	//----- nvinfo : EIATTR_MAXREG_COUNT
	.align		4
        /*002c*/ 	.byte	0x03, 0x1b
        /*002e*/ 	.short	0x00ff


	//----- nvinfo : EIATTR_MERCURY_ISA_VERSION
	.align		4
        /*0030*/ 	.byte	0x03, 0x5f
        /*0032*/ 	.short	0x0101


	//----- nvinfo : EIATTR_VRC_CTA_INIT_COUNT
	.align		4
        /*0034*/ 	.byte	0x02, 0x4a
	.zero		1
	.zero		1


	//----- nvinfo : EIATTR_EXIT_INSTR_OFFSETS
	.align		4
        /*0038*/ 	.byte	0x04, 0x1c
        /*003a*/ 	.short	(.L_45 - .L_44)


	//   ....[0]....
.L_44:
        /*003c*/ 	.word	0x00000070


	//   ....[1]....
        /*0040*/ 	.word	0x000002b0


	//----- nvinfo : EIATTR_CRS_STACK_SIZE
	.align		4
.L_45:
        /*0044*/ 	.byte	0x04, 0x1e
        /*0046*/ 	.short	(.L_47 - .L_46)
.L_46:
        /*0048*/ 	.word	0x00000000


	//----- nvinfo : EIATTR_CBANK_PARAM_SIZE
	.align		4
.L_47:
        /*004c*/ 	.byte	0x03, 0x19
        /*004e*/ 	.short	0x0010


	//----- nvinfo : EIATTR_PARAM_CBANK
	.align		4
        /*0050*/ 	.byte	0x04, 0x0a
        /*0052*/ 	.short	(.L_49 - .L_48)
	.align		4
.L_48:
        /*0054*/ 	.word	index@(.nv.constant0._ZN10cufftutils11scaleResultEiP6float2)
        /*0058*/ 	.short	0x0380
        /*005a*/ 	.short	0x0010


	//----- nvinfo : EIATTR_SW_WAR
	.align		4
.L_49:
        /*005c*/ 	.byte	0x04, 0x36
        /*005e*/ 	.short	(.L_51 - .L_50)
.L_50:
        /*0060*/ 	.word	0x00000008
.L_51:


//--------------------- .nv.info._ZN10cufftutils10initializeEiPfP6float2S2_ --------------------------
	.section	.nv.info._ZN10cufftutils10initializeEiPfP6float2S2_,"",@"SHT_CUDA_INFO"
	.sectionflags	@""
	.align	4


	//----- nvinfo : EIATTR_CUDA_API_VERSION
	.align		4
        /*0000*/ 	.byte	0x04, 0x37
        /*0002*/ 	.short	(.L_53 - .L_52)
.L_52:
        /*0004*/ 	.word	0x00000082


	//----- nvinfo : EIATTR_KPARAM_INFO
	.align		4
.L_53:
        /*0008*/ 	.byte	0x04, 0x17
        /*000a*/ 	.short	(.L_55 - .L_54)
.L_54:
        /*000c*/ 	.word	0x00000000
        /*0010*/ 	.short	0x0003
        /*0012*/ 	.short	0x0018
        /*0014*/ 	.byte	0x00, 0xf5, 0x21, 0x00


	//----- nvinfo : EIATTR_KPARAM_INFO
	.align		4
.L_55:
        /*0018*/ 	.byte	0x04, 0x17
        /*001a*/ 	.short	(.L_57 - .L_56)
.L_56:
        /*001c*/ 	.word	0x00000000
        /*0020*/ 	.short	0x0002
        /*0022*/ 	.short	0x0010
        /*0024*/ 	.byte	0x00, 0xf5, 0x21, 0x00


	//----- nvinfo : EIATTR_KPARAM_INFO
	.align		4
.L_57:
        /*0028*/ 	.byte	0x04, 0x17
        /*002a*/ 	.short	(.L_59 - .L_58)
.L_58:
        /*002c*/ 	.word	0x00000000
        /*0030*/ 	.short	0x0001
        /*0032*/ 	.short	0x0008
        /*0034*/ 	.byte	0x00, 0xf5, 0x21, 0x00


	//----- nvinfo : EIATTR_KPARAM_INFO
	.align		4
.L_59:
        /*0038*/ 	.byte	0x04, 0x17
        /*003a*/ 	.short	(.L_61 - .L_60)
.L_60:
        /*003c*/ 	.word	0x00000000
        /*0040*/ 	.short	0x0000
        /*0042*/ 	.short	0x0000
        /*0044*/ 	.byte	0x00, 0xf0, 0x11, 0x00


	//----- nvinfo : EIATTR_SPARSE_MMA_MASK
	.align		4
.L_61:
        /*0048*/ 	.byte	0x03, 0x50
        /*004a*/ 	.short	0x0000


	//----- nvinfo : EIATTR_MAXREG_COUNT
	.align		4
        /*004c*/ 	.byte	0x03, 0x1b
        /*004e*/ 	.short	0x00ff


	//----- nvinfo : EIATTR_MERCURY_ISA_VERSION
	.align		4
        /*0050*/ 	.byte	0x03, 0x5f
        /*0052*/ 	.short	0x0101


	//----- nvinfo : EIATTR_VRC_CTA_INIT_COUNT
	.align		4
        /*0054*/ 	.byte	0x02, 0x4a
	.zero		1
	.zero		1


	//----- nvinfo : EIATTR_EXIT_INSTR_OFFSETS
	.align		4
        /*0058*/ 	.byte	0x04, 0x1c
        /*005a*/ 	.short	(.L_63 - .L_62)


	//   ....[0]....
.L_62:
        /*005c*/ 	.word	0x00000070


	//   ....[1]....
        /*0060*/ 	.word	0x00000130


	//----- nvinfo : EIATTR_CBANK_PARAM_SIZE
	.align		4
.L_63:
        /*0064*/ 	.byte	0x03, 0x19
        /*0066*/ 	.short	0x0020


	//----- nvinfo : EIATTR_PARAM_CBANK
	.align		4
        /*0068*/ 	.byte	0x04, 0x0a
        /*006a*/ 	.short	(.L_65 - .L_64)
	.align		4
.L_64:
        /*006c*/ 	.word	index@(.nv.constant0._ZN10cufftutils10initializeEiPfP6float2S2_)
        /*0070*/ 	.short	0x0380
        /*0072*/ 	.short	0x0020


	//----- nvinfo : EIATTR_SW_WAR
	.align		4
.L_65:
        /*0074*/ 	.byte	0x04, 0x36
        /*0076*/ 	.short	(.L_67 - .L_66)
.L_66:
        /*0078*/ 	.word	0x00000008
.L_67:


//--------------------- .nv.callgraph             --------------------------
	.section	.nv.callgraph,"",@"SHT_CUDA_CALLGRAPH"
	.align	4
	.sectionentsize	8
	.align		4
        /*0000*/ 	.word	0x00000000
	.align		4
        /*0004*/ 	.word	0xffffffff
	.align		4
        /*0008*/ 	.word	0x00000000
	.align		4
        /*000c*/ 	.word	0xfffffffe
	.align		4
        /*0010*/ 	.word	0x00000000
	.align		4
        /*0014*/ 	.word	0xfffffffd
	.align		4
        /*0018*/ 	.word	0x00000000
	.align		4
        /*001c*/ 	.word	0xfffffffc


//--------------------- .text._ZN10cufftutils27ComplexPointwiseMulAndScaleEP6float2S1_if --------------------------
	.section	.text._ZN10cufftutils27ComplexPointwiseMulAndScaleEP6float2S1_if,"ax",@progbits
	.align	128
        .global         _ZN10cufftutils27ComplexPointwiseMulAndScaleEP6float2S1_if
        .type           _ZN10cufftutils27ComplexPointwiseMulAndScaleEP6float2S1_if,@function
        .size           _ZN10cufftutils27ComplexPointwiseMulAndScaleEP6float2S1_if,(.L_x_23 - _ZN10cufftutils27ComplexPointwiseMulAndScaleEP6float2S1_if)
        .other          _ZN10cufftutils27ComplexPointwiseMulAndScaleEP6float2S1_if,@"STO_CUDA_ENTRY STV_DEFAULT"
_ZN10cufftutils27ComplexPointwiseMulAndScaleEP6float2S1_if:
.text._ZN10cufftutils27ComplexPointwiseMulAndScaleEP6float2S1_if:
[----:B------:R-:W-:Y:S01]  /*0000*/  LDC R1, c[0x0][0x37c] ;  /* 0x0000df00ff017b82 */ /* 0x000fe20000000800 */
[----:B------:R-:W0:Y:S01]  /*0010*/  S2R R7, SR_CTAID.X ;  /* 0x0000000000077919 */ /* 0x000e220000002500 */
[----:B------:R-:W1:Y:S06]  /*0020*/  LDCU UR4, c[0x0][0x360] ;  /* 0x00006c00ff0477ac */ /* 0x000e6c0008000800 */
[----:B------:R-:W1:Y:S01]  /*0030*/  LDC R0, c[0x0][0x370] ;  /* 0x0000dc00ff007b82 */ /* 0x000e620000000800 */
[----:B------:R-:W0:Y:S01]  /*0040*/  S2R R2, SR_TID.X ;  /* 0x0000000000027919 */ /* 0x000e220000002100 */
[----:B------:R-:W2:Y:S01]  /*0050*/  LDCU UR6, c[0x0][0x390] ;  /* 0x00007200ff0677ac */ /* 0x000ea20008000800 */
[----:B-1----:R-:W-:-:S02]  /*0060*/  IMAD R0, R0, UR4, RZ ;  /* 0x0000000400007c24 */ /* 0x002fc4000f8e02ff */
[----:B0-----:R-:W-:-:S05]  /*0070*/  IMAD R7, R7, UR4, R2 ;  /* 0x0000000407077c24 */ /* 0x001fca000f8e0202 */
[----:B--2---:R-:W-:-:S13]  /*0080*/  ISETP.GE.AND P0, PT, R7, UR6, PT ;  /* 0x0000000607007c0c */ /* 0x004fda000bf06270 */
[----:B------:R-:W-:Y:S05]  /*0090*/  @P0 EXIT ;  /* 0x000000000000094d */ /* 0x000fea0003800000 */
[----:B------:R-:W0:Y:S01]  /*00a0*/  I2F.U32.RP R8, R0 ;  /* 0x0000000000087306 */ /* 0x000e220000209000 */
[----:B------:R-:W-:Y:S01]  /*00b0*/  IADD3 R4, PT, PT, R0, R7, RZ ;  /* 0x0000000700047210 */ /* 0x000fe20007ffe0ff */
[----:B------:R-:W1:Y:S01]  /*00c0*/  LDCU UR8, c[0x0][0x394] ;  /* 0x00007280ff0877ac */ /* 0x000e620008000800 */
[----:B------:R-:W-:Y:S01]  /*00d0*/  IADD3 R9, PT, PT, RZ, -R0, RZ ;  /* 0x80000000ff097210 */ /* 0x000fe20007ffe0ff */
[----:B------:R-:W-:Y:S01]  /*00e0*/  BSSY.RECONVERGENT B0, `(.L_x_0) ;  /* 0x0000032000007945 */ /* 0x000fe20003800200 */
[C---:B------:R-:W-:Y:S01]  /*00f0*/  ISETP.GE.AND P0, PT, R4.reuse, UR6, PT ;  /* 0x0000000604007c0c */ /* 0x040fe2000bf06270 */
[----:B------:R-:W2:Y:S01]  /*0100*/  LDCU.64 UR4, c[0x0][0x358] ;  /* 0x00006b00ff0477ac */ /* 0x000ea20008000a00 */
[----:B------:R-:W-:Y:S02]  /*0110*/  VIMNMX R5, PT, PT, R4, UR6, !PT ;  /* 0x0000000604057c48 */ /* 0x000fe4000ffe0100 */
[----:B------:R-:W-:Y:S01]  /*0120*/  SEL R6, RZ, 0x1, P0 ;  /* 0x00000001ff067807 */ /* 0x000fe20000000000 */
[----:B------:R-:W3:Y:S01]  /*0130*/  LDCU UR7, c[0x0][0x394] ;  /* 0x00007280ff0777ac */ /* 0x000ee20008000800 */
[----:B------:R-:W-:-:S02]  /*0140*/  ISETP.NE.U32.AND P2, PT, R0, RZ, PT ;  /* 0x000000ff0000720c */ /* 0x000fc40003f45070 */
[----:B------:R-:W-:Y:S01]  /*0150*/  IADD3 R5, PT, PT, R5, -R4, -R6 ;  /* 0x8000000405057210 */ /* 0x000fe20007ffe806 */
[----:B0-----:R-:W0:Y:S02]  /*0160*/  MUFU.RCP R8, R8 ;  /* 0x0000000800087308 */ /* 0x001e240000001000 */
[----:B0-----:R-:W-:-:S06]  /*0170*/  IADD3 R2, PT, PT, R8, 0xffffffe, RZ ;  /* 0x0ffffffe08027810 */ /* 0x001fcc0007ffe0ff */
[----:B------:R0:W4:Y:S02]  /*0180*/  F2I.FTZ.U32.TRUNC.NTZ R3, R2 ;  /* 0x0000000200037305 */ /* 0x000124000021f000 */
[----:B0-----:R-:W-:Y:S02]  /*0190*/  HFMA2 R2, -RZ, RZ, 0, 0 ;  /* 0x00000000ff027431 */ /* 0x001fe400000001ff */
[----:B----4-:R-:W-:-:S04]  /*01a0*/  IMAD R9, R9, R3, RZ ;  /* 0x0000000309097224 */ /* 0x010fc800078e02ff */
[----:B------:R-:W-:-:S06]  /*01b0*/  IMAD.HI.U32 R8, R3, R9, R2 ;  /* 0x0000000903087227 */ /* 0x000fcc00078e0002 */
[----:B------:R-:W-:-:S05]  /*01c0*/  IMAD.HI.U32 R9, R8, R5, RZ ;  /* 0x0000000508097227 */ /* 0x000fca00078e00ff */
[----:B------:R-:W-:-:S05]  /*01d0*/  IADD3 R2, PT, PT, -R9, RZ, RZ ;  /* 0x000000ff09027210 */ /* 0x000fca0007ffe1ff */
[----:B------:R-:W-:Y:S02]  /*01e0*/  IMAD R5, R0, R2, R5 ;  /* 0x0000000200057224 */ /* 0x000fe400078e0205 */
[----:B------:R-:W0:Y:S03]  /*01f0*/  LDC.64 R2, c[0x0][0x388] ;  /* 0x0000e200ff027b82 */ /* 0x000e260000000a00 */
[----:B------:R-:W-:-:S13]  /*0200*/  ISETP.GE.U32.AND P0, PT, R5, R0, PT ;  /* 0x000000000500720c */ /* 0x000fda0003f06070 */
[----:B------:R-:W-:Y:S02]  /*0210*/  @P0 IADD3 R5, PT, PT, -R0, R5, RZ ;  /* 0x0000000500050210 */ /* 0x000fe40007ffe1ff */
[----:B------:R-:W-:Y:S02]  /*0220*/  @P0 IADD3 R9, PT, PT, R9, 0x1, RZ ;  /* 0x0000000109090810 */ /* 0x000fe40007ffe0ff */
[----:B------:R-:W-:Y:S02]  /*0230*/  ISETP.GE.U32.AND P1, PT, R5, R0, PT ;  /* 0x000000000500720c */ /* 0x000fe40003f26070 */
[----:B------:R-:W4:Y:S11]  /*0240*/  LDC.64 R4, c[0x0][0x380] ;  /* 0x0000e000ff047b82 */ /* 0x000f360000000a00 */
[----:B------:R-:W-:-:S02]  /*0250*/  @P1 IADD3 R9, PT, PT, R9, 0x1, RZ ;  /* 0x0000000109091810 */ /* 0x000fc40007ffe0ff */
[----:B------:R-:W-:-:S04]  /*0260*/  @!P2 LOP3.LUT R9, RZ, R0, RZ, 0x33, !PT ;  /* 0x00000000ff09a212 */ /* 0x000fc800078e33ff */
[----:B------:R-:W-:-:S04]  /*0270*/  IADD3 R6, PT, PT, R6, R9, RZ ;  /* 0x0000000906067210 */ /* 0x000fc80007ffe0ff */
[C---:B------:R-:W-:Y:S02]  /*0280*/  LOP3.LUT R8, R6.reuse, 0x3, RZ, 0xc0, !PT ;  /* 0x0000000306087812 */ /* 0x040fe400078ec0ff */
[----:B------:R-:W-:Y:S02]  /*0290*/  ISETP.GE.U32.AND P1, PT, R6, 0x3, PT ;  /* 0x000000030600780c */ /* 0x000fe40003f26070 */
[----:B------:R-:W-:-:S13]  /*02a0*/  ISETP.NE.AND P0, PT, R8, 0x3, PT ;  /* 0x000000030800780c */ /* 0x000fda0003f05270 */
[----:B0123--:R-:W-:Y:S05]  /*02b0*/  @!P0 BRA `(.L_x_1) ;  /* 0x0000000000508947 */ /* 0x00ffea0003800000 */
[----:B------:R-:W0:Y:S01]  /*02c0*/  LDC.64 R8, c[0x0][0x380] ;  /* 0x0000e000ff087b82 */ /* 0x000e220000000a00 */
[----:B------:R-:W-:-:S04]  /*02d0*/  IADD3 R6, PT, PT, R6, 0x1, RZ ;  /* 0x0000000106067810 */ /* 0x000fc80007ffe0ff */
[----:B------:R-:W-:-:S03]  /*02e0*/  LOP3.LUT R6, R6, 0x3, RZ, 0xc0, !PT ;  /* 0x0000000306067812 */ /* 0x000fc600078ec0ff */
[----:B------:R-:W1:Y:S01]  /*02f0*/  LDC.64 R10, c[0x0][0x388] ;  /* 0x0000e200ff0a7b82 */ /* 0x000e620000000a00 */
[----:B------:R-:W-:-:S07]  /*0300*/  IADD3 R6, PT, PT, -R6, RZ, RZ ;  /* 0x000000ff06067210 */ /* 0x000fce0007ffe1ff */
.L_x_2:
[----:B0-----:R-:W-:-:S04]  /*0310*/  IMAD.WIDE R14, R7, 0x8, R8 ;  /* 0x00000008070e7825 */ /* 0x001fc800078e0208 */
[----:B-12---:R-:W-:Y:S02]  /*0320*/  IMAD.WIDE R12, R7, 0x8, R10 ;  /* 0x00000008070c7825 */ /* 0x006fe400078e020a */
[----:B------:R-:W2:Y:S04]  /*0330*/  LDG.E.64 R14, desc[UR4][R14.64] ;  /* 0x000000040e0e7981 */ /* 0x000ea8000c1e1b00 */
[----:B------:R-:W2:Y:S01]  /*0340*/  LDG.E.64 R16, desc[UR4][R12.64] ;  /* 0x000000040c107981 */ /* 0x000ea2000c1e1b00 */
[----:B------:R-:W-:Y:S02]  /*0350*/  IADD3 R6, PT, PT, R6, 0x1, RZ ;  /* 0x0000000106067810 */ /* 0x000fe40007ffe0ff */
[----:B------:R-:W-:Y:S02]  /*0360*/  IADD3 R7, PT, PT, R0, R7, RZ ;  /* 0x0000000700077210 */ /* 0x000fe40007ffe0ff */
[----:B------:R-:W-:Y:S01]  /*0370*/  ISETP.NE.AND P0, PT, R6, RZ, PT ;  /* 0x000000ff0600720c */ /* 0x000fe20003f05270 */
[-C--:B--2---:R-:W-:Y:S01]  /*0380*/  FMUL R19, R15, R17.reuse ;  /* 0x000000110f137220 */ /* 0x084fe20000400000 */
[----:B------:R-:W-:-:S03]  /*0390*/  FMUL R18, R14, R17 ;  /* 0x000000110e127220 */ /* 0x000fc60000400000 */
[-C--:B------:R-:W-:Y:S01]  /*03a0*/  FFMA R19, R14, R16.reuse, -R19 ;  /* 0x000000100e137223 */ /* 0x080fe20000000813 */
[----:B------:R-:W-:-:S03]  /*03b0*/  FFMA R18, R15, R16, R18 ;  /* 0x000000100f127223 */ /* 0x000fc60000000012 */
[----:B------:R-:W-:Y:S01]  /*03c0*/  FMUL R16, R19, UR7 ;  /* 0x0000000713107c20 */ /* 0x000fe20008400000 */
[----:B------:R-:W-:-:S05]  /*03d0*/  FMUL R17, R18, UR7 ;  /* 0x0000000712117c20 */ /* 0x000fca0008400000 */
[----:B------:R2:W-:Y:S01]  /*03e0*/  STG.E.64 desc[UR4][R12.64], R16 ;  /* 0x000000100c007986 */ /* 0x0005e2000c101b04 */
[----:B------:R-:W-:Y:S05]  /*03f0*/  @P0 BRA `(.L_x_2) ;  /* 0xfffffffc00c40947 */ /* 0x000fea000383ffff */
.L_x_1:
[----:B------:R-:W-:Y:S05]  /*0400*/  BSYNC.RECONVERGENT B0 ;  /* 0x0000000000007941 */ /* 0x000fea0003800200 */
.L_x_0:
[----:B------:R-:W-:Y:S05]  /*0410*/  @!P1 EXIT ;  /* 0x000000000000994d */ /* 0x000fea0003800000 */
.L_x_3:
[----:B0---4-:R-:W-:-:S04]  /*0420*/  IMAD.WIDE R14, R7, 0x8, R4 ;  /* 0x00000008070e7825 */ /* 0x011fc800078e0204 */
[----:B------:R-:W-:Y:S01]  /*0430*/  IMAD.WIDE R8, R7, 0x8, R2 ;  /* 0x0000000807087825 */ /* 0x000fe200078e0202 */
[----:B------:R-:W3:Y:S04]  /*0440*/  LDG.E.64 R10, desc[UR4][R14.64] ;  /* 0x000000040e0a7981 */ /* 0x000ee8000c1e1b00 */
[----:B--2---:R-:W3:Y:S02]  /*0450*/  LDG.E.64 R12, desc[UR4][R8.64] ;  /* 0x00000004080c7981 */ /* 0x004ee4000c1e1b00 */
[-C--:B---3--:R-:W-:Y:S01]  /*0460*/  FMUL R17, R11, R13.reuse ;  /* 0x0000000d0b117220 */ /* 0x088fe20000400000 */
[----:B------:R-:W-:-:S03]  /*0470*/  FMUL R6, R10, R13 ;  /* 0x0000000d0a067220 */ /* 0x000fc60000400000 */
[-C--:B------:R-:W-:Y:S01]  /*0480*/  FFMA R17, R10, R12.reuse, -R17 ;  /* 0x0000000c0a117223 */ /* 0x080fe20000000811 */
[----:B------:R-:W-:Y:S01]  /*0490*/  FFMA R6, R11, R12, R6 ;  /* 0x0000000c0b067223 */ /* 0x000fe20000000006 */
[----:B------:R-:W-:-:S04]  /*04a0*/  IMAD.WIDE R12, R0, 0x8, R14 ;  /* 0x00000008000c7825 */ /* 0x000fc800078e020e */
[----:B------:R-:W-:Y:S01]  /*04b0*/  FMUL R18, R17, UR8 ;  /* 0x0000000811127c20 */ /* 0x000fe20008400000 */
[----:B------:R-:W-:Y:S01]  /*04c0*/  FMUL R19, R6, UR8 ;  /* 0x0000000806137c20 */ /* 0x000fe20008400000 */
[----:B------:R-:W-:-:S04]  /*04d0*/  IMAD.WIDE R10, R0, 0x8, R8 ;  /* 0x00000008000a7825 */ /* 0x000fc800078e0208 */
[----:B------:R0:W-:Y:S04]  /*04e0*/  STG.E.64 desc[UR4][R8.64], R18 ;  /* 0x0000001208007986 */ /* 0x0001e8000c101b04 */
[----:B------:R-:W2:Y:S04]  /*04f0*/  LDG.E.64 R14, desc[UR4][R12.64] ;  /* 0x000000040c0e7981 */ /* 0x000ea8000c1e1b00 */
[----:B------:R-:W2:Y:S02]  /*0500*/  LDG.E.64 R16, desc[UR4][R10.64] ;  /* 0x000000040a107981 */ /* 0x000ea4000c1e1b00 */
[-C--:B--2---:R-:W-:Y:S01]  /*0510*/  FMUL R21, R15, R17.reuse ;  /* 0x000000110f157220 */ /* 0x084fe20000400000 */
        /* <DEDUP_REMOVED lines=8> */
[----:B0-----:R-:W2:Y:S04]  /*05a0*/  LDG.E.64 R8, desc[UR4][R16.64] ;  /* 0x0000000410087981 */ /* 0x001ea8000c1e1b00 */
        /* <DEDUP_REMOVED lines=11> */
[----:B-1----:R-:W2:Y:S01]  /*0660*/  LDG.E.64 R10, desc[UR4][R8.64] ;  /* 0x00000004080a7981 */ /* 0x002ea2000c1e1b00 */
[----:B------:R-:W-:-:S04]  /*0670*/  LEA R7, R0, R7, 0x2 ;  /* 0x0000000700077211 */ /* 0x000fc800078e10ff */
[----:B------:R-:W-:Y:S01]  /*0680*/  ISETP.GE.AND P0, PT, R7, UR6, PT ;  /* 0x0000000607007c0c */ /* 0x000fe2000bf06270 */
[-C--:B--2---:R-:W-:Y:S01]  /*0690*/  FMUL R17, R13, R11.reuse ;  /* 0x0000000b0d117220 */ /* 0x084fe20000400000 */
[----:B------:R-:W-:-:S03]  /*06a0*/  FMUL R6, R12, R11 ;  /* 0x0000000b0c067220 */ /* 0x000fc60000400000 */
[-C--:B------:R-:W-:Y:S01]  /*06b0*/  FFMA R17, R12, R10.reuse, -R17 ;  /* 0x0000000a0c117223 */ /* 0x080fe20000000811 */
[----:B------:R-:W-:-:S03]  /*06c0*/  FFMA R6, R13, R10, R6 ;  /* 0x0000000a0d067223 */ /* 0x000fc60000000006 */
[----:B------:R-:W-:Y:S01]  /*06d0*/  FMUL R10, R17, UR8 ;  /* 0x00000008110a7c20 */ /* 0x000fe20008400000 */
[----:B------:R-:W-:-:S05]  /*06e0*/  FMUL R11, R6, UR8 ;  /* 0x00000008060b7c20 */ /* 0x000fca0008400000 */
[----:B------:R0:W-:Y:S01]  /*06f0*/  STG.E.64 desc[UR4][R8.64], R10 ;  /* 0x0000000a08007986 */ /* 0x0001e2000c101b04 */
[----:B------:R-:W-:Y:S05]  /*0700*/  @!P0 BRA `(.L_x_3) ;  /* 0xfffffffc00448947 */ /* 0x000fea000383ffff */
[----:B------:R-:W-:Y:S05]  /*0710*/  EXIT ;  /* 0x000000000000794d */ /* 0x000fea0003800000 */
.L_x_4:
[----:B------:R-:W-:-:S00]  /*0720*/  BRA `(.L_x_4) ;  /* 0xfffffffc00fc7947 */ /* 0x000fc0000383ffff */
[----:B------:R-:W-:-:S00]  /*0730*/  NOP ;  /* 0x0000000000007918 */ /* 0x000fc00000000000 */
        /* <DEDUP_REMOVED lines=12> */
.L_x_23:


//--------------------- .text._ZN10cufftutils11scaleResultEiP6float2 --------------------------
	.section	.text._ZN10cufftutils11scaleResultEiP6float2,"ax",@progbits
	.align	128
        .global         _ZN10cufftutils11scaleResultEiP6float2
        .type           _ZN10cufftutils11scaleResultEiP6float2,@function
        .size           _ZN10cufftutils11scaleResultEiP6float2,(.L_x_22 - _ZN10cufftutils11scaleResultEiP6float2)
        .other          _ZN10cufftutils11scaleResultEiP6float2,@"STO_CUDA_ENTRY STV_DEFAULT"
_ZN10cufftutils11scaleResultEiP6float2:
.text._ZN10cufftutils11scaleResultEiP6float2:
[----:B------:R-:W-:Y:S01]  /*0000*/  LDC R1, c[0x0][0x37c] ;  /* 0x0000df00ff017b82 */ /* 0x000fe20000000800 */
[----:B------:R-:W0:Y:S07]  /*0010*/  S2R R0, SR_TID.X ;  /* 0x0000000000007919 */ /* 0x000e2e0000002100 */
[----:B------:R-:W0:Y:S01]  /*0020*/  S2UR UR4, SR_CTAID.X ;  /* 0x00000000000479c3 */ /* 0x000e220000002500 */
[----:B------:R-:W1:Y:S07]  /*0030*/  LDCU UR6, c[0x0][0x380] ;  /* 0x00007000ff0677ac */ /* 0x000e6e0008000800 */
[----:B------:R-:W0:Y:S02]  /*0040*/  LDC R3, c[0x0][0x360] ;  /* 0x0000d800ff037b82 */ /* 0x000e240000000800 */
[----:B0-----:R-:W-:-:S05]  /*0050*/  IMAD R3, R3, UR4, R0 ;  /* 0x0000000403037c24 */ /* 0x001fca000f8e0200 */
[----:B-1----:R-:W-:-:S13]  /*0060*/  ISETP.GE.AND P0, PT, R3, UR6, PT ;  /* 0x0000000603007c0c */ /* 0x002fda000bf06270 */
[----:B------:R-:W-:Y:S05]  /*0070*/  @P0 EXIT ;  /* 0x000000000000094d */ /* 0x000fea0003800000 */
[----:B------:R-:W0:Y:S01]  /*0080*/  LDC.64 R6, c[0x0][0x388] ;  /* 0x0000e200ff067b82 */ /* 0x000e220000000a00 */
[----:B------:R-:W1:Y:S01]  /*0090*/  LDCU.64 UR4, c[0x0][0x358] ;  /* 0x00006b00ff0477ac */ /* 0x000e620008000a00 */
[----:B0-----:R-:W-:-:S05]  /*00a0*/  IMAD.WIDE R6, R3, 0x8, R6 ;  /* 0x0000000803067825 */ /* 0x001fca00078e0206 */
[----:B-1----:R-:W2:Y:S01]  /*00b0*/  LDG.E.64 R2, desc[UR4][R6.64] ;  /* 0x0000000406027981 */ /* 0x002ea2000c1e1b00 */
[----:B------:R-:W-:Y:S01]  /*00c0*/  I2FP.F32.S32 R8, UR6 ;  /* 0x0000000600087c45 */ /* 0x000fe20008201400 */
[----:B------:R-:W-:Y:S03]  /*00d0*/  BSSY.RECONVERGENT B0, `(.L_x_5) ;  /* 0x000000d000007945 */ /* 0x000fe60003800200 */
[----:B------:R-:W0:Y:S02]  /*00e0*/  MUFU.RCP R5, R8 ;  /* 0x0000000800057308 */ /* 0x000e240000001000 */
[----:B0-----:R-:W-:-:S04]  /*00f0*/  FFMA R0, -R8, R5, 1 ;  /* 0x3f80000008007423 */ /* 0x001fc80000000105 */
[----:B------:R-:W-:Y:S02]  /*0100*/  FFMA R5, R5, R0, R5 ;  /* 0x0000000005057223 */ /* 0x000fe40000000005 */
[----:B--2---:R-:W0:Y:S02]  /*0110*/  FCHK P0, R2, R8 ;  /* 0x0000000802007302 */ /* 0x004e240000000000 */
[----:B------:R-:W-:-:S04]  /*0120*/  FFMA R4, R2, R5, RZ ;  /* 0x0000000502047223 */ /* 0x000fc800000000ff */
[----:B------:R-:W-:-:S04]  /*0130*/  FFMA R0, -R8, R4, R2 ;  /* 0x0000000408007223 */ /* 0x000fc80000000102 */
[----:B------:R-:W-:Y:S01]  /*0140*/  FFMA R4, R5, R0, R4 ;  /* 0x0000000005047223 */ /* 0x000fe20000000004 */
[----:B0-----:R-:W-:Y:S06]  /*0150*/  @!P0 BRA `(.L_x_6) ;  /* 0x0000000000108947 */ /* 0x001fec0003800000 */
[----:B------:R-:W-:Y:S01]  /*0160*/  IMAD.MOV.U32 R5, RZ, RZ, R8 ;  /* 0x000000ffff057224 */ /* 0x000fe200078e0008 */
[----:B------:R-:W-:-:S07]  /*0170*/  MOV R10, 0x190 ;  /* 0x00000190000a7802 */ /* 0x000fce0000000f00 */
[----:B------:R-:W-:Y:S05]  /*0180*/  CALL.REL.NOINC `($__internal_0_$__cuda_sm3x_div_rn_noftz_f32_slowpath) ;  /* 0x00000000004c7944 */ /* 0x000fea0003c00000 */
[----:B------:R-:W-:-:S07]  /*0190*/  IMAD.MOV.U32 R4, RZ, RZ, R0 ;  /* 0x000000ffff047224 */ /* 0x000fce00078e0000 */
.L_x_6:
[----:B------:R-:W-:Y:S05]  /*01a0*/  BSYNC.RECONVERGENT B0 ;  /* 0x0000000000007941 */ /* 0x000fea0003800200 */
.L_x_5:
[----:B------:R-:W0:Y:S01]  /*01b0*/  MUFU.RCP R5, R8 ;  /* 0x0000000800057308 */ /* 0x000e220000001000 */
[----:B------:R-:W-:Y:S07]  /*01c0*/  BSSY.RECONVERGENT B0, `(.L_x_7) ;  /* 0x000000d000007945 */ /* 0x000fee0003800200 */
[----:B------:R-:W1:Y:S01]  /*01d0*/  FCHK P0, R3, R8 ;  /* 0x0000000803007302 */ /* 0x000e620000000000 */
[----:B0-----:R-:W-:-:S04]  /*01e0*/  FFMA R0, -R8, R5, 1 ;  /* 0x3f80000008007423 */ /* 0x001fc80000000105 */
[----:B------:R-:W-:-:S04]  /*01f0*/  FFMA R2, R5, R0, R5 ;  /* 0x0000000005027223 */ /* 0x000fc80000000005 */
[----:B------:R-:W-:-:S04]  /*0200*/  FFMA R5, R3, R2, RZ ;  /* 0x0000000203057223 */ /* 0x000fc800000000ff */
[----:B------:R-:W-:-:S04]  /*0210*/  FFMA R0, -R8, R5, R3 ;  /* 0x0000000508007223 */ /* 0x000fc80000000103 */
[----:B------:R-:W-:Y:S01]  /*0220*/  FFMA R5, R2, R0, R5 ;  /* 0x0000000002057223 */ /* 0x000fe20000000005 */
[----:B-1----:R-:W-:Y:S06]  /*0230*/  @!P0 BRA `(.L_x_8) ;  /* 0x0000000000148947 */ /* 0x002fec0003800000 */
[----:B------:R-:W-:Y:S01]  /*0240*/  IMAD.MOV.U32 R2, RZ, RZ, R3 ;  /* 0x000000ffff027224 */ /* 0x000fe200078e0003 */
[----:B------:R-:W-:Y:S01]  /*0250*/  MOV R10, 0x280 ;  /* 0x00000280000a7802 */ /* 0x000fe20000000f00 */
[----:B------:R-:W-:-:S07]  /*0260*/  IMAD.MOV.U32 R5, RZ, RZ, R8 ;  /* 0x000000ffff057224 */ /* 0x000fce00078e0008 */
[----:B------:R-:W-:Y:S05]  /*0270*/  CALL.REL.NOINC `($__internal_0_$__cuda_sm3x_div_rn_noftz_f32_slowpath) ;  /* 0x0000000000107944 */ /* 0x000fea0003c00000 */
[----:B------:R-:W-:-:S07]  /*0280*/  IMAD.MOV.U32 R5, RZ, RZ, R0 ;  /* 0x000000ffff057224 */ /* 0x000fce00078e0000 */
.L_x_8:
[----:B------:R-:W-:Y:S05]  /*0290*/  BSYNC.RECONVERGENT B0 ;  /* 0x0000000000007941 */ /* 0x000fea0003800200 */
.L_x_7:
[----:B------:R-:W-:Y:S01]  /*02a0*/  STG.E.64 desc[UR4][R6.64], R4 ;  /* 0x0000000406007986 */ /* 0x000fe2000c101b04 */
[----:B------:R-:W-:Y:S05]  /*02b0*/  EXIT ;  /* 0x000000000000794d */ /* 0x000fea0003800000 */
        .weak           $__internal_0_$__cuda_sm3x_div_rn_noftz_f32_slowpath
        .type           $__internal_0_$__cuda_sm3x_div_rn_noftz_f32_slowpath,@function
        .size           $__internal_0_$__cuda_sm3x_div_rn_noftz_f32_slowpath,(.L_x_22 - $__internal_0_$__cuda_sm3x_div_rn_noftz_f32_slowpath)
$__internal_0_$__cuda_sm3x_div_rn_noftz_f32_slowpath:
[----:B------:R-:W-:Y:S01]  /*02c0*/  SHF.R.U32.HI R9, RZ, 0x17, R5 ;  /* 0x00000017ff097819 */ /* 0x000fe20000011605 */
[----:B------:R-:W-:Y:S01]  /*02d0*/  BSSY.RECONVERGENT B1, `(.L_x_9) ;  /* 0x0000062000017945 */ /* 0x000fe20003800200 */
[----:B------:R-:W-:Y:S02]  /*02e0*/  SHF.R.U32.HI R0, RZ, 0x17, R2 ;  /* 0x00000017ff007819 */ /* 0x000fe40000011602 */
[----:B------:R-:W-:Y:S02]  /*02f0*/  LOP3.LUT R16, R9, 0xff, RZ, 0xc0, !PT ;  /* 0x000000ff09107812 */ /* 0x000fe400078ec0ff */
[----:B------:R-:W-:-:S03]  /*0300*/  LOP3.LUT R14, R0, 0xff, RZ, 0xc0, !PT ;  /* 0x000000ff000e7812 */ /* 0x000fc600078ec0ff */
[----:B------:R-:W-:Y:S02]  /*0310*/  VIADD R11, R16, 0xffffffff ;  /* 0xffffffff100b7836 */ /* 0x000fe40000000000 */
[----:B------:R-:W-:-:S03]  /*0320*/  VIADD R0, R14, 0xffffffff ;  /* 0xffffffff0e007836 */ /* 0x000fc60000000000 */
[----:B------:R-:W-:-:S04]  /*0330*/  ISETP.GT.U32.AND P0, PT, R11, 0xfd, PT ;  /* 0x000000fd0b00780c */ /* 0x000fc80003f04070 */
[----:B------:R-:W-:-:S13]  /*0340*/  ISETP.GT.U32.OR P0, PT, R0, 0xfd, P0 ;  /* 0x000000fd0000780c */ /* 0x000fda0000704470 */
[----:B------:R-:W-:Y:S01]  /*0350*/  @!P0 IMAD.MOV.U32 R9, RZ, RZ, RZ ;  /* 0x000000ffff098224 */ /* 0x000fe200078e00ff */
[----:B------:R-:W-:Y:S06]  /*0360*/  @!P0 BRA `(.L_x_10) ;  /* 0x00000000005c8947 */ /* 0x000fec0003800000 */
[----:B------:R-:W-:Y:S02]  /*0370*/  FSETP.GTU.FTZ.AND P0, PT, |R2|, +INF , PT ;  /* 0x7f8000000200780b */ /* 0x000fe40003f1c200 */
[----:B------:R-:W-:-:S04]  /*0380*/  FSETP.GTU.FTZ.AND P1, PT, |R5|, +INF , PT ;  /* 0x7f8000000500780b */ /* 0x000fc80003f3c200 */
[----:B------:R-:W-:-:S13]  /*0390*/  PLOP3.LUT P0, PT, P0, P1, PT, 0xf8, 0x8f ;  /* 0x00000000008f781c */ /* 0x000fda0000703f70 */
[----:B------:R-:W-:Y:S05]  /*03a0*/  @P0 BRA `(.L_x_11) ;  /* 0x00000004004c0947 */ /* 0x000fea0003800000 */
[----:B------:R-:W-:-:S13]  /*03b0*/  LOP3.LUT P0, RZ, R5, 0x7fffffff, R2, 0xc8, !PT ;  /* 0x7fffffff05ff7812 */ /* 0x000fda000780c802 */
[----:B------:R-:W-:Y:S05]  /*03c0*/  @!P0 BRA `(.L_x_12) ;  /* 0x00000004003c8947 */ /* 0x000fea0003800000 */
[C---:B------:R-:W-:Y:S02]  /*03d0*/  FSETP.NEU.FTZ.AND P2, PT, |R2|.reuse, +INF , PT ;  /* 0x7f8000000200780b */ /* 0x040fe40003f5d200 */
[----:B------:R-:W-:Y:S02]  /*03e0*/  FSETP.NEU.FTZ.AND P1, PT, |R5|, +INF , PT ;  /* 0x7f8000000500780b */ /* 0x000fe40003f3d200 */
[----:B------:R-:W-:-:S11]  /*03f0*/  FSETP.NEU.FTZ.AND P0, PT, |R2|, +INF , PT ;  /* 0x7f8000000200780b */ /* 0x000fd60003f1d200 */
[----:B------:R-:W-:Y:S05]  /*0400*/  @!P1 BRA !P2, `(.L_x_12) ;  /* 0x00000004002c9947 */ /* 0x000fea0005000000 */
[----:B------:R-:W-:-:S04]  /*0410*/  LOP3.LUT P2, RZ, R2, 0x7fffffff, RZ, 0xc0, !PT ;  /* 0x7fffffff02ff7812 */ /* 0x000fc8000784c0ff */
[----:B------:R-:W-:-:S13]  /*0420*/  PLOP3.LUT P1, PT, P1, P2, PT, 0x2f, 0xf2 ;  /* 0x0000000000f2781c */ /* 0x000fda0000f24577 */
[----:B------:R-:W-:Y:S05]  /*0430*/  @P1 BRA `(.L_x_13) ;  /* 0x0000000400181947 */ /* 0x000fea0003800000 */
[----:B------:R-:W-:-:S04]  /*0440*/  LOP3.LUT P1, RZ, R5, 0x7fffffff, RZ, 0xc0, !PT ;  /* 0x7fffffff05ff7812 */ /* 0x000fc8000782c0ff */
[----:B------:R-:W-:-:S13]  /*0450*/  PLOP3.LUT P0, PT, P0, P1, PT, 0x2f, 0xf2 ;  /* 0x0000000000f2781c */ /* 0x000fda0000702577 */
[----:B------:R-:W-:Y:S05]  /*0460*/  @P0 BRA `(.L_x_14) ;  /* 0x0000000400000947 */ /* 0x000fea0003800000 */
[----:B------:R-:W-:Y:S02]  /*0470*/  ISETP.GE.AND P0, PT, R0, RZ, PT ;  /* 0x000000ff0000720c */ /* 0x000fe40003f06270 */
[----:B------:R-:W-:-:S11]  /*0480*/  ISETP.GE.AND P1, PT, R11, RZ, PT ;  /* 0x000000ff0b00720c */ /* 0x000fd60003f26270 */
[----:B------:R-:W-:Y:S02]  /*0490*/  @P0 IMAD.MOV.U32 R9, RZ, RZ, RZ ;  /* 0x000000ffff090224 */ /* 0x000fe400078e00ff */
[----:B------:R-:W-:Y:S01]  /*04a0*/  @!P0 FFMA R2, R2, 1.84467440737095516160e+19, RZ ;  /* 0x5f80000002028823 */ /* 0x000fe200000000ff */
[----:B------:R-:W-:Y:S02]  /*04b0*/  @!P0 IMAD.MOV.U32 R9, RZ, RZ, -0x40 ;  /* 0xffffffc0ff098424 */ /* 0x000fe400078e00ff */
[----:B------:R-:W-:Y:S02]  /*04c0*/  @!P1 FFMA R5, R5, 1.84467440737095516160e+19, RZ ;  /* 0x5f80000005059823 */ /* 0x000fe400000000ff */
[----:B------:R-:W-:-:S07]  /*04d0*/  @!P1 VIADD R9, R9, 0x40 ;  /* 0x0000004009099836 */ /* 0x000fce0000000000 */
.L_x_10:
[----:B------:R-:W-:Y:S01]  /*04e0*/  LEA R0, R16, 0xc0800000, 0x17 ;  /* 0xc080000010007811 */ /* 0x000fe200078eb8ff */
[----:B------:R-:W-:Y:S04]  /*04f0*/  BSSY.RECONVERGENT B2, `(.L_x_15) ;  /* 0x0000036000027945 */ /* 0x000fe80003800200 */
[----:B------:R-:W-:Y:S02]  /*0500*/  IMAD.IADD R11, R5, 0x1, -R0 ;  /* 0x00000001050b7824 */ /* 0x000fe400078e0a00 */
[----:B------:R-:W-:Y:S02]  /*0510*/  VIADD R5, R14, 0xffffff81 ;  /* 0xffffff810e057836 */ /* 0x000fe40000000000 */
[----:B------:R-:W0:Y:S01]  /*0520*/  MUFU.RCP R12, R11 ;  /* 0x0000000b000c7308 */ /* 0x000e220000001000 */
[----:B------:R-:W-:Y:S01]  /*0530*/  FADD.FTZ R13, -R11, -RZ ;  /* 0x800000ff0b0d7221 */ /* 0x000fe20000010100 */
[----:B------:R-:W-:-:S03]  /*0540*/  IMAD R0, R5, -0x800000, R2 ;  /* 0xff80000005007824 */ /* 0x000fc600078e0202 */
[----:B0-----:R-:W-:-:S04]  /*0550*/  FFMA R15, R12, R13, 1 ;  /* 0x3f8000000c0f7423 */ /* 0x001fc8000000000d */
[----:B------:R-:W-:Y:S01]  /*0560*/  FFMA R17, R12, R15, R12 ;  /* 0x0000000f0c117223 */ /* 0x000fe2000000000c */
[----:B------:R-:W-:-:S03]  /*0570*/  IADD3 R12, PT, PT, R5, 0x7f, -R16 ;  /* 0x0000007f050c7810 */ /* 0x000fc60007ffe810 */
[----:B------:R-:W-:Y:S02]  /*0580*/  FFMA R2, R0, R17, RZ ;  /* 0x0000001100027223 */ /* 0x000fe400000000ff */
[----:B------:R-:W-:Y:S02]  /*0590*/  IMAD.IADD R9, R12, 0x1, R9 ;  /* 0x000000010c097824 */ /* 0x000fe400078e0209 */
[----:B------:R-:W-:-:S04]  /*05a0*/  FFMA R15, R13, R2, R0 ;  /* 0x000000020d0f7223 */ /* 0x000fc80000000000 */
[----:B------:R-:W-:-:S04]  /*05b0*/  FFMA R14, R17, R15, R2 ;  /* 0x0000000f110e7223 */ /* 0x000fc80000000002 */
[----:B------:R-:W-:-:S04]  /*05c0*/  FFMA R13, R13, R14, R0 ;  /* 0x0000000e0d0d7223 */ /* 0x000fc80000000000 */
[----:B------:R-:W-:-:S05]  /*05d0*/  FFMA R0, R17, R13, R14 ;  /* 0x0000000d11007223 */ /* 0x000fca000000000e */
[----:B------:R-:W-:-:S04]  /*05e0*/  SHF.R.U32.HI R2, RZ, 0x17, R0 ;  /* 0x00000017ff027819 */ /* 0x000fc80000011600 */
[----:B------:R-:W-:-:S05]  /*05f0*/  LOP3.LUT R2, R2, 0xff, RZ, 0xc0, !PT ;  /* 0x000000ff02027812 */ /* 0x000fca00078ec0ff */
[----:B------:R-:W-:-:S04]  /*0600*/  IMAD.IADD R11, R2, 0x1, R9 ;  /* 0x00000001020b7824 */ /* 0x000fc800078e0209 */
[----:B------:R-:W-:-:S05]  /*0610*/  VIADD R2, R11, 0xffffffff ;  /* 0xffffffff0b027836 */ /* 0x000fca0000000000 */
[----:B------:R-:W-:-:S13]  /*0620*/  ISETP.GE.U32.AND P0, PT, R2, 0xfe, PT ;  /* 0x000000fe0200780c */ /* 0x000fda0003f06070 */
[----:B------:R-:W-:Y:S05]  /*0630*/  @!P0 BRA `(.L_x_16) ;  /* 0x0000000000808947 */ /* 0x000fea0003800000 */
[----:B------:R-:W-:-:S13]  /*0640*/  ISETP.GT.AND P0, PT, R11, 0xfe, PT ;  /* 0x000000fe0b00780c */ /* 0x000fda0003f04270 */
[----:B------:R-:W-:Y:S05]  /*0650*/  @P0 BRA `(.L_x_17) ;  /* 0x00000000006c0947 */ /* 0x000fea0003800000 */
[----:B------:R-:W-:-:S13]  /*0660*/  ISETP.GE.AND P0, PT, R11, 0x1, PT ;  /* 0x000000010b00780c */ /* 0x000fda0003f06270 */
[----:B------:R-:W-:Y:S05]  /*0670*/  @P0 BRA `(.L_x_18) ;  /* 0x0000000000740947 */ /* 0x000fea0003800000 */
[----:B------:R-:W-:Y:S02]  /*0680*/  ISETP.GE.AND P0, PT, R11, -0x18, PT ;  /* 0xffffffe80b00780c */ /* 0x000fe40003f06270 */
[----:B------:R-:W-:-:S11]  /*0690*/  LOP3.LUT R0, R0, 0x80000000, RZ, 0xc0, !PT ;  /* 0x8000000000007812 */ /* 0x000fd600078ec0ff */
[----:B------:R-:W-:Y:S05]  /*06a0*/  @!P0 BRA `(.L_x_18) ;  /* 0x0000000000688947 */ /* 0x000fea0003800000 */
[-CC-:B------:R-:W-:Y:S01]  /*06b0*/  FFMA.RZ R2, R17, R13.reuse, R14.reuse ;  /* 0x0000000d11027223 */ /* 0x180fe2000000c00e */
[----:B------:R-:W-:Y:S02]  /*06c0*/  VIADD R12, R11, 0x20 ;  /* 0x000000200b0c7836 */ /* 0x000fe40000000000 */
[-CC-:B------:R-:W-:Y:S01]  /*06d0*/  FFMA.RM R5, R17, R13.reuse, R14.reuse ;  /* 0x0000000d11057223 */ /* 0x180fe2000000400e */
[----:B------:R-:W-:Y:S02]  /*06e0*/  ISETP.NE.AND P2, PT, R11, RZ, PT ;  /* 0x000000ff0b00720c */ /* 0x000fe40003f45270 */
[----:B------:R-:W-:Y:S01]  /*06f0*/  LOP3.LUT R9, R2, 0x7fffff, RZ, 0xc0, !PT ;  /* 0x007fffff02097812 */ /* 0x000fe200078ec0ff */
[----:B------:R-:W-:Y:S01]  /*0700*/  FFMA.RP R2, R17, R13, R14 ;  /* 0x0000000d11027223 */ /* 0x000fe2000000800e */
[----:B------:R-:W-:Y:S01]  /*0710*/  ISETP.NE.AND P1, PT, R11, RZ, PT ;  /* 0x000000ff0b00720c */ /* 0x000fe20003f25270 */
[----:B------:R-:W-:Y:S01]  /*0720*/  IMAD.MOV R11, RZ, RZ, -R11 ;  /* 0x000000ffff0b7224 */ /* 0x000fe200078e0a0b */
[----:B------:R-:W-:-:S02]  /*0730*/  LOP3.LUT R9, R9, 0x800000, RZ, 0xfc, !PT ;  /* 0x0080000009097812 */ /* 0x000fc400078efcff */
[----:B------:R-:W-:Y:S02]  /*0740*/  FSETP.NEU.FTZ.AND P0, PT, R2, R5, PT ;  /* 0x000000050200720b */ /* 0x000fe40003f1d000 */
[----:B------:R-:W-:Y:S02]  /*0750*/  SHF.L.U32 R12, R9, R12, RZ ;  /* 0x0000000c090c7219 */ /* 0x000fe400000006ff */
[----:B------:R-:W-:Y:S02]  /*0760*/  SEL R2, R11, RZ, P2 ;  /* 0x000000ff0b027207 */ /* 0x000fe40001000000 */
[----:B------:R-:W-:Y:S02]  /*0770*/  ISETP.NE.AND P1, PT, R12, RZ, P1 ;  /* 0x000000ff0c00720c */ /* 0x000fe40000f25270 */
[----:B------:R-:W-:Y:S02]  /*0780*/  SHF.R.U32.HI R2, RZ, R2, R9 ;  /* 0x00000002ff027219 */ /* 0x000fe40000011609 */
[----:B------:R-:W-:-:S02]  /*0790*/  PLOP3.LUT P0, PT, P0, P1, PT, 0xf8, 0x8f ;  /* 0x00000000008f781c */ /* 0x000fc40000703f70 */
[----:B------:R-:W-:Y:S02]  /*07a0*/  SHF.R.U32.HI R12, RZ, 0x1, R2 ;  /* 0x00000001ff0c7819 */ /* 0x000fe40000011602 */
[----:B------:R-:W-:-:S04]  /*07b0*/  SEL R5, RZ, 0x1, !P0 ;  /* 0x00000001ff057807 */ /* 0x000fc80004000000 */
[----:B------:R-:W-:-:S04]  /*07c0*/  LOP3.LUT R5, R5, 0x1, R12, 0xf8, !PT ;  /* 0x0000000105057812 */ /* 0x000fc800078ef80c */
[----:B------:R-:W-:-:S05]  /*07d0*/  LOP3.LUT R5, R5, R2, RZ, 0xc0, !PT ;  /* 0x0000000205057212 */ /* 0x000fca00078ec0ff */
[----:B------:R-:W-:-:S05]  /*07e0*/  IMAD.IADD R5, R12, 0x1, R5 ;  /* 0x000000010c057824 */ /* 0x000fca00078e0205 */
[----:B------:R-:W-:Y:S01]  /*07f0*/  LOP3.LUT R0, R5, R0, RZ, 0xfc, !PT ;  /* 0x0000000005007212 */ /* 0x000fe200078efcff */
[----:B------:R-:W-:Y:S06]  /*0800*/  BRA `(.L_x_18) ;  /* 0x0000000000107947 */ /* 0x000fec0003800000 */
.L_x_17:
[----:B------:R-:W-:-:S04]  /*0810*/  LOP3.LUT R0, R0, 0x80000000, RZ, 0xc0, !PT ;  /* 0x8000000000007812 */ /* 0x000fc800078ec0ff */
[----:B------:R-:W-:Y:S01]  /*0820*/  LOP3.LUT R0, R0, 0x7f800000, RZ, 0xfc, !PT ;  /* 0x7f80000000007812 */ /* 0x000fe200078efcff */
[----:B------:R-:W-:Y:S06]  /*0830*/  BRA `(.L_x_18) ;  /* 0x0000000000047947 */ /* 0x000fec0003800000 */
.L_x_16:
[----:B------:R-:W-:-:S07]  /*0840*/  IMAD R0, R9, 0x800000, R0 ;  /* 0x0080000009007824 */ /* 0x000fce00078e0200 */
.L_x_18:
[----:B------:R-:W-:Y:S05]  /*0850*/  BSYNC.RECONVERGENT B2 ;  /* 0x0000000000027941 */ /* 0x000fea0003800200 */
.L_x_15:
[----:B------:R-:W-:Y:S05]  /*0860*/  BRA `(.L_x_19) ;  /* 0x0000000000207947 */ /* 0x000fea0003800000 */
.L_x_14:
[----:B------:R-:W-:-:S04]  /*0870*/  LOP3.LUT R0, R5, 0x80000000, R2, 0x48, !PT ;  /* 0x8000000005007812 */ /* 0x000fc800078e4802 */
[----:B------:R-:W-:Y:S01]  /*0880*/  LOP3.LUT R0, R0, 0x7f800000, RZ, 0xfc, !PT ;  /* 0x7f80000000007812 */ /* 0x000fe200078efcff */
[----:B------:R-:W-:Y:S06]  /*0890*/  BRA `(.L_x_19) ;  /* 0x0000000000147947 */ /* 0x000fec0003800000 */
.L_x_13:
[----:B------:R-:W-:Y:S01]  /*08a0*/  LOP3.LUT R0, R5, 0x80000000, R2, 0x48, !PT ;  /* 0x8000000005007812 */ /* 0x000fe200078e4802 */
[----:B------:R-:W-:Y:S06]  /*08b0*/  BRA `(.L_x_19) ;  /* 0x00000000000c7947 */ /* 0x000fec0003800000 */
.L_x_12:
[----:B------:R-:W0:Y:S01]  /*08c0*/  MUFU.RSQ R0, -QNAN ;  /* 0xffc0000000007908 */ /* 0x000e220000001400 */
[----:B------:R-:W-:Y:S05]  /*08d0*/  BRA `(.L_x_19) ;  /* 0x0000000000047947 */ /* 0x000fea0003800000 */
.L_x_11:
[----:B------:R-:W-:-:S07]  /*08e0*/  FADD.FTZ R0, R2, R5 ;  /* 0x0000000502007221 */ /* 0x000fce0000010000 */
.L_x_19:
[----:B------:R-:W-:Y:S05]  /*08f0*/  BSYNC.RECONVERGENT B1 ;  /* 0x0000000000017941 */ /* 0x000fea0003800200 */
.L_x_9:
[----:B------:R-:W-:-:S04]  /*0900*/  IMAD.MOV.U32 R11, RZ, RZ, 0x0 ;  /* 0x00000000ff0b7424 */ /* 0x000fc800078e00ff */
[----:B0-----:R-:W-:Y:S05]  /*0910*/  RET.REL.NODEC R10 `(_ZN10cufftutils11scaleResultEiP6float2) ;  /* 0xfffffff40ab87950 */ /* 0x001fea0003c3ffff */
.L_x_20:
        /* <DEDUP_REMOVED lines=14> */
.L_x_22:


//--------------------- .text._ZN10cufftutils10initializeEiPfP6float2S2_ --------------------------
	.section	.text._ZN10cufftutils10initializeEiPfP6float2S2_,"ax",@progbits
	.align	128
        .global         _ZN10cufftutils10initializeEiPfP6float2S2_
        .type           _ZN10cufftutils10initializeEiPfP6float2S2_,@function
        .size           _ZN10cufftutils10initializeEiPfP6float2S2_,(.L_x_25 - _ZN10cufftutils10initializeEiPfP6float2S2_)
        .other          _ZN10cufftutils10initializeEiPfP6float2S2_,@"STO_CUDA_ENTRY STV_DEFAULT"
_ZN10cufftutils10initializeEiPfP6float2S2_:
.text._ZN10cufftutils10initializeEiPfP6float2S2_:
        /* <DEDUP_REMOVED lines=9> */
[----:B------:R-:W1:Y:S07]  /*0090*/  LDCU.64 UR4, c[0x0][0x358] ;  /* 0x00006b00ff0477ac */ /* 0x000e6e0008000a00 */
[----:B------:R-:W2:Y:S08]  /*00a0*/  LDC.64 R4, c[0x0][0x390] ;  /* 0x0000e400ff047b82 */ /* 0x000eb00000000a00 */
[----:B------:R-:W3:Y:S01]  /*00b0*/  LDC.64 R6, c[0x0][0x398] ;  /* 0x0000e600ff067b82 */ /* 0x000ee20000000a00 */
[----:B0-----:R-:W-:-:S05]  /*00c0*/  IMAD.WIDE R2, R9, 0x4, R2 ;  /* 0x0000000409027825 */ /* 0x001fca00078e0202 */
[----:B-1----:R-:W4:Y:S01]  /*00d0*/  LDG.E R10, desc[UR4][R2.64] ;  /* 0x00000004020a7981 */ /* 0x002f22000c1e1900 */
[----:B------:R-:W-:Y:S02]  /*00e0*/  HFMA2 R11, -RZ, RZ, 0, 0 ;  /* 0x00000000ff0b7431 */ /* 0x000fe400000001ff */
[----:B--2---:R-:W-:-:S04]  /*00f0*/  IMAD.WIDE R4, R9, 0x8, R4 ;  /* 0x0000000809047825 */ /* 0x004fc800078e0204 */
[----:B---3--:R-:W-:Y:S01]  /*0100*/  IMAD.WIDE R6, R9, 0x8, R6 ;  /* 0x0000000809067825 */ /* 0x008fe200078e0206 */
[----:B----4-:R-:W-:Y:S04]  /*0110*/  STG.E.64 desc[UR4][R4.64], R10 ;  /* 0x0000000a04007986 */ /* 0x010fe8000c101b04 */
[----:B------:R-:W-:Y:S01]  /*0120*/  STG.E.64 desc[UR4][R6.64], RZ ;  /* 0x000000ff06007986 */ /* 0x000fe2000c101b04 */
[----:B------:R-:W-:Y:S05]  /*0130*/  EXIT ;  /* 0x000000000000794d */ /* 0x000fea0003800000 */
.L_x_21:
        /* <DEDUP_REMOVED lines=12> */
.L_x_25:


//--------------------- .nv.shared.reserved.0     --------------------------
	.section	.nv.shared.reserved.0,"aw",@nobits
	.weak		__nv_reservedSMEM_offset_0_alias
	.size		__nv_reservedSMEM_offset_0_alias, 0, 64
	.other		__nv_reservedSMEM_offset_0_alias,@"STO_CUDA_RESERVED_SHARED STV_DEFAULT"
__nv_reservedSMEM_offset_0_alias:
	.zero		0
	.zero		64


//--------------------- .nv.constant0._ZN10cufftutils27ComplexPointwiseMulAndScaleEP6float2S1_if --------------------------
	.section	.nv.constant0._ZN10cufftutils27ComplexPointwiseMulAndScaleEP6float2S1_if,"a",@progbits
	.sectionflags	@""
	.align	4
.nv.constant0._ZN10cufftutils27ComplexPointwiseMulAndScaleEP6float2S1_if:
	.zero		920


//--------------------- .nv.constant0._ZN10cufftutils11scaleResultEiP6float2 --------------------------
	.section	.nv.constant0._ZN10cufftutils11scaleResultEiP6float2,"a",@progbits
	.sectionflags	@""
	.align	4
.nv.constant0._ZN10cufftutils11scaleResultEiP6float2:
	.zero		912


//--------------------- .nv.constant0._ZN10cufftutils10initializeEiPfP6float2S2_ --------------------------
	.section	.nv.constant0._ZN10cufftutils10initializeEiPfP6float2S2_,"a",@progbits
	.sectionflags	@""
	.align	4
.nv.constant0._ZN10cufftutils10initializeEiPfP6float2S2_:
	.zero		928


//--------------------- SYMBOLS --------------------------

	.type		.nv.reservedSmem.offset0,@object
	.size		.nv.reservedSmem.offset0,0x4
